//
// Generated by NVIDIA NVVM Compiler
//
// Compiler Build ID: CL-36424714
// Cuda compilation tools, release 13.0, V13.0.88
// Based on NVVM 20.0.0
//

.version 9.0
.target sm_100
.address_size 64

	// .globl	_Z10dotProductPKfS0_Pfi
.extern .shared .align 16 .b8 sdata[];

.visible .entry _Z10dotProductPKfS0_Pfi(
	.param .u64 .ptr .align 1 _Z10dotProductPKfS0_Pfi_param_0,
	.param .u64 .ptr .align 1 _Z10dotProductPKfS0_Pfi_param_1,
	.param .u64 .ptr .align 1 _Z10dotProductPKfS0_Pfi_param_2,
	.param .u32 _Z10dotProductPKfS0_Pfi_param_3
)
{
	.reg .pred 	%p<6>;
	.reg .b32 	%r<14>;
	.reg .b32 	%f<12>;
	.reg .b64 	%rd<10>;

	ld.param.u64 	%rd1, [_Z10dotProductPKfS0_Pfi_param_0];
	ld.param.u64 	%rd2, [_Z10dotProductPKfS0_Pfi_param_1];
	ld.param.u64 	%rd3, [_Z10dotProductPKfS0_Pfi_param_2];
	ld.param.u32 	%r7, [_Z10dotProductPKfS0_Pfi_param_3];
	mov.u32 	%r8, %ctaid.x;
	mov.u32 	%r13, %ntid.x;
	mov.u32 	%r2, %tid.x;
	mad.lo.s32 	%r3, %r8, %r13, %r2;
	setp.ge.s32 	%p1, %r3, %r7;
	mov.f32 	%f11, 0f00000000;
	@%p1 bra 	$L__BB0_2;
	cvta.to.global.u64 	%rd4, %rd1;
	cvta.to.global.u64 	%rd5, %rd2;
	mul.wide.s32 	%rd6, %r3, 4;
	add.s64 	%rd7, %rd4, %rd6;
	ld.global.f32 	%f4, [%rd7];
	add.s64 	%rd8, %rd5, %rd6;
	ld.global.f32 	%f5, [%rd8];
	mul.f32 	%f11, %f4, %f5;
$L__BB0_2:
	shl.b32 	%r9, %r2, 2;
	mov.u32 	%r10, sdata;
	add.s32 	%r4, %r10, %r9;
	st.shared.f32 	[%r4], %f11;
	bar.sync 	0;
	setp.lt.u32 	%p2, %r13, 2;
	@%p2 bra 	$L__BB0_6;
$L__BB0_3:
	shr.u32 	%r6, %r13, 1;
	setp.ge.u32 	%p3, %r2, %r6;
	@%p3 bra 	$L__BB0_5;
	shl.b32 	%r11, %r6, 2;
	add.s32 	%r12, %r4, %r11;
	ld.shared.f32 	%f6, [%r12];
	ld.shared.f32 	%f7, [%r4];
	add.f32 	%f8, %f6, %f7;
	st.shared.f32 	[%r4], %f8;
$L__BB0_5:
	bar.sync 	0;
	setp.gt.u32 	%p4, %r13, 3;
	mov.u32 	%r13, %r6;
	@%p4 bra 	$L__BB0_3;
$L__BB0_6:
	setp.ne.s32 	%p5, %r2, 0;
	@%p5 bra 	$L__BB0_8;
	ld.shared.f32 	%f9, [sdata];
	cvta.to.global.u64 	%rd9, %rd3;
	atom.global.add.f32 	%f10, [%rd9], %f9;
$L__BB0_8:
	ret;

}


// ===== COMPILED SASS (sm_100) =====

	.target	sm_100

	.elftype	@"ET_EXEC"


//--------------------- .note.nv.tkinfo           --------------------------
	.section	.note.nv.tkinfo,"",@"SHT_NOTE"
	.sectionflags	@"SHF_NOTE_NV_TKINFO"
	.tkinfo
        /*0018*/ 	.word	0x00000002
        /*0030*/ 	.string	""
        /*0030*/ 	.string	"ptxas"
        /*0030*/ 	.string	"Cuda compilation tools, release 13.0, V13.0.88"
        /*0030*/ 	.string	"Build cuda_13.0.r13.0/compiler.36424714_0"
        /*0030*/ 	.string	"-arch sm_100 -m 64 "



//--------------------- .note.nv.cuinfo           --------------------------
	.section	.note.nv.cuinfo,"",@"SHT_NOTE"
	.sectionflags	@"SHF_NOTE_NV_CUINFO"
        /*0018*/ 	.short	0x0002
        /*001a*/ 	.short	0x0064
        /*001c*/ 	.short	0x0082
	.zero		2


//--------------------- .nv.info                  --------------------------
	.section	.nv.info,"",@"SHT_CUDA_INFO"
	.align	4


	//----- nvinfo : EIATTR_REGCOUNT
	.align		4
        /*0000*/ 	.byte	0x04, 0x2f
        /*0002*/ 	.short	(.L_1 - .L_0)
	.align		4
.L_0:
        /*0004*/ 	.word	index@(_Z10dotProductPKfS0_Pfi)
        /*0008*/ 	.word	0x0000000c


	//----- nvinfo : EIATTR_FRAME_SIZE
	.align		4
.L_1:
        /*000c*/ 	.byte	0x04, 0x11
        /*000e*/ 	.short	(.L_3 - .L_2)
	.align		4
.L_2:
        /*0010*/ 	.word	index@(_Z10dotProductPKfS0_Pfi)
        /*0014*/ 	.word	0x00000000


	//----- nvinfo : EIATTR_MIN_STACK_SIZE
	.align		4
.L_3:
        /*0018*/ 	.byte	0x04, 0x12
        /*001a*/ 	.short	(.L_5 - .L_4)
	.align		4
.L_4:
        /*001c*/ 	.word	index@(_Z10dotProductPKfS0_Pfi)
        /*0020*/ 	.word	0x00000000
.L_5:


//--------------------- .nv.compat                --------------------------
	.section	.nv.compat,"",@"SHT_CUDA_COMPAT_INFO"
	.align	4
        /*0000*/ 	.byte	0x02, 0x09, 0x00, 0x00, 0x02, 0x02, 0x01, 0x00, 0x02, 0x05, 0x05, 0x00, 0x03, 0x07, 0x01, 0x01
        /*0010*/ 	.byte	0x02, 0x03, 0x00, 0x00, 0x02, 0x06, 0x01, 0x00, 0x04, 0x0b, 0x08, 0x00, 0x09, 0x00, 0x00, 0x00
        /*0020*/ 	.byte	0x00, 0x00, 0x00, 0x00


//--------------------- .nv.info._Z10dotProductPKfS0_Pfi --------------------------
	.section	.nv.info._Z10dotProductPKfS0_Pfi,"",@"SHT_CUDA_INFO"
	.sectionflags	@""
	.align	4


	//----- nvinfo : EIATTR_CUDA_API_VERSION
	.align		4
        /*0000*/ 	.byte	0x04, 0x37
        /*0002*/ 	.short	(.L_7 - .L_6)
.L_6:
        /*0004*/ 	.word	0x00000082


	//----- nvinfo : EIATTR_KPARAM_INFO
	.align		4
.L_7:
        /*0008*/ 	.byte	0x04, 0x17
        /*000a*/ 	.short	(.L_9 - .L_8)
.L_8:
        /*000c*/ 	.word	0x00000000
        /*0010*/ 	.short	0x0003
        /*0012*/ 	.short	0x0018
        /*0014*/ 	.byte	0x00, 0xf0, 0x11, 0x00


	//----- nvinfo : EIATTR_KPARAM_INFO
	.align		4
.L_9:
        /*0018*/ 	.byte	0x04, 0x17
        /*001a*/ 	.short	(.L_11 - .L_10)
.L_10:
        /*001c*/ 	.word	0x00000000
        /*0020*/ 	.short	0x0002
        /*0022*/ 	.short	0x0010
        /*0024*/ 	.byte	0x00, 0xf5, 0x21, 0x00


	//----- nvinfo : EIATTR_KPARAM_INFO
	.align		4
.L_11:
        /*0028*/ 	.byte	0x04, 0x17
        /*002a*/ 	.short	(.L_13 - .L_12)
.L_12:
        /*002c*/ 	.word	0x00000000
        /*0030*/ 	.short	0x0001
        /*0032*/ 	.short	0x0008
        /*0034*/ 	.byte	0x00, 0xf5, 0x21, 0x00


	//----- nvinfo : EIATTR_KPARAM_INFO
	.align		4
.L_13:
        /*0038*/ 	.byte	0x04, 0x17
        /*003a*/ 	.short	(.L_15 - .L_14)
.L_14:
        /*003c*/ 	.word	0x00000000
        /*0040*/ 	.short	0x0000
        /*0042*/ 	.short	0x0000
        /*0044*/ 	.byte	0x00, 0xf5, 0x21, 0x00


	//----- nvinfo : EIATTR_SPARSE_MMA_MASK
	.align		4
.L_15:
        /*0048*/ 	.byte	0x03, 0x50
        /*004a*/ 	.short	0x0000


	//----- nvinfo : EIATTR_MAXREG_COUNT
	.align		4
        /*004c*/ 	.byte	0x03, 0x1b
        /*004e*/ 	.short	0x00ff


	//----- nvinfo : EIATTR_NUM_BARRIERS
	.align		4
        /*0050*/ 	.byte	0x02, 0x4c
        /*0052*/ 	.byte	0x01
	.zero		1


	//----- nvinfo : EIATTR_MERCURY_ISA_VERSION
	.align		4
        /*0054*/ 	.byte	0x03, 0x5f
        /*0056*/ 	.short	0x0101


	//----- nvinfo : EIATTR_VRC_CTA_INIT_COUNT
	.align		4
        /*0058*/ 	.byte	0x02, 0x4a
	.zero		1
	.zero		1


	//----- nvinfo : EIATTR_EXIT_INSTR_OFFSETS
	.align		4
        /*005c*/ 	.byte	0x04, 0x1c
        /*005e*/ 	.short	(.L_17 - .L_16)


	//   ....[0]....
.L_16:
        /*0060*/ 	.word	0x00000240


	//   ....[1]....
        /*0064*/ 	.word	0x000002b0


	//----- nvinfo : EIATTR_CBANK_PARAM_SIZE
	.align		4
.L_17:
        /*0068*/ 	.byte	0x03, 0x19
        /*006a*/ 	.short	0x001c


	//----- nvinfo : EIATTR_PARAM_CBANK
	.align		4
        /*006c*/ 	.byte	0x04, 0x0a
        /*006e*/ 	.short	(.L_19 - .L_18)
	.align		4
.L_18:
        /*0070*/ 	.word	index@(.nv.constant0._Z10dotProductPKfS0_Pfi)
        /*0074*/ 	.short	0x0380
        /*0076*/ 	.short	0x001c


	//----- nvinfo : EIATTR_SW_WAR
	.align		4
.L_19:
        /*0078*/ 	.byte	0x04, 0x36
        /*007a*/ 	.short	(.L_21 - .L_20)
.L_20:
        /*007c*/ 	.word	0x00000008
.L_21:


//--------------------- .nv.callgraph             --------------------------
	.section	.nv.callgraph,"",@"SHT_CUDA_CALLGRAPH"
	.align	4
	.sectionentsize	8
	.align		4
        /*0000*/ 	.word	0x00000000
	.align		4
        /*0004*/ 	.word	0xffffffff
	.align		4
        /*0008*/ 	.word	0x00000000
	.align		4
        /*000c*/ 	.word	0xfffffffe
	.align		4
        /*0010*/ 	.word	0x00000000
	.align		4
        /*0014*/ 	.word	0xfffffffd
	.align		4
        /*0018*/ 	.word	0x00000000
	.align		4
        /*001c*/ 	.word	0xfffffffc


//--------------------- .text._Z10dotProductPKfS0_Pfi --------------------------
	.section	.text._Z10dotProductPKfS0_Pfi,"ax",@progbits
	.align	128
        .global         _Z10dotProductPKfS0_Pfi
        .type           _Z10dotProductPKfS0_Pfi,@function
        .size           _Z10dotProductPKfS0_Pfi,(.L_x_3 - _Z10dotProductPKfS0_Pfi)
        .other          _Z10dotProductPKfS0_Pfi,@"STO_CUDA_ENTRY STV_DEFAULT"
_Z10dotProductPKfS0_Pfi:
.text._Z10dotProductPKfS0_Pfi:
[----:B------:R-:W-:Y:S01]  /*0000*/  LDC R1, c[0x0][0x37c] ;  /* 0x0000df00ff017b82 */ /* 0x000fe20000000800 */
[----:B------:R-:W0:Y:S07]  /*0010*/  S2R R9, SR_TID.X ;  /* 0x0000000000097919 */ /* 0x000e2e0000002100 */
[----:B------:R-:W0:Y:S01]  /*0020*/  S2UR UR4, SR_CTAID.X ;  /* 0x00000000000479c3 */ /* 0x000e220000002500 */
[----:B------:R-:W1:Y:S01]  /*0030*/  LDCU UR5, c[0x0][0x398] ;  /* 0x00007300ff0577ac */ /* 0x000e620008000800 */
[----:B------:R-:W2:Y:S06]  /*0040*/  LDCU.64 UR6, c[0x0][0x358] ;  /* 0x00006b00ff0677ac */ /* 0x000eac0008000a00 */
[----:B------:R-:W0:Y:S08]  /*0050*/  LDC R0, c[0x0][0x360] ;  /* 0x0000d800ff007b82 */ /* 0x000e300000000800 */
[----:B------:R-:W3:Y:S08]  /*0060*/  LDC.64 R2, c[0x0][0x380] ;  /* 0x0000e000ff027b82 */ /* 0x000ef00000000a00 */
[----:B------:R-:W4:Y:S01]  /*0070*/  LDC.64 R4, c[0x0][0x388] ;  /* 0x0000e200ff047b82 */ /* 0x000f220000000a00 */
[----:B0-----:R-:W-:-:S05]  /*0080*/  IMAD R7, R0, UR4, R9 ;  /* 0x0000000400077c24 */ /* 0x001fca000f8e0209 */
[----:B-1----:R-:W-:-:S13]  /*0090*/  ISETP.GE.AND P1, PT, R7, UR5, PT ;  /* 0x0000000507007c0c */ /* 0x002fda000bf26270 */
[----:B---3--:R-:W-:-:S04]  /*00a0*/  @!P1 IMAD.WIDE R2, R7, 0x4, R2 ;  /* 0x0000000407029825 */ /* 0x008fc800078e0202 */
[----:B----4-:R-:W-:Y:S02]  /*00b0*/  @!P1 IMAD.WIDE R4, R7, 0x4, R4 ;  /* 0x0000000407049825 */ /* 0x010fe400078e0204 */
[----:B--2---:R-:W2:Y:S04]  /*00c0*/  @!P1 LDG.E R2, desc[UR6][R2.64] ;  /* 0x0000000602029981 */ /* 0x004ea8000c1e1900 */
[----:B------:R-:W2:Y:S01]  /*00d0*/  @!P1 LDG.E R5, desc[UR6][R4.64] ;  /* 0x0000000604059981 */ /* 0x000ea2000c1e1900 */
[----:B------:R-:W0:Y:S01]  /*00e0*/  S2UR UR5, SR_CgaCtaId ;  /* 0x00000000000579c3 */ /* 0x000e220000008800 */
[----:B------:R-:W-:Y:S01]  /*00f0*/  UMOV UR4, 0x400 ;  /* 0x0000040000047882 */ /* 0x000fe20000000000 */
[----:B------:R-:W-:Y:S01]  /*0100*/  ISETP.GE.U32.AND P0, PT, R0, 0x2, PT ;  /* 0x000000020000780c */ /* 0x000fe20003f06070 */
[----:B------:R-:W-:Y:S01]  /*0110*/  IMAD.MOV.U32 R6, RZ, RZ, RZ ;  /* 0x000000ffff067224 */ /* 0x000fe200078e00ff */
[----:B0-----:R-:W-:-:S06]  /*0120*/  ULEA UR4, UR5, UR4, 0x18 ;  /* 0x0000000405047291 */ /* 0x001fcc000f8ec0ff */
[C---:B------:R-:W-:Y:S01]  /*0130*/  LEA R7, R9.reuse, UR4, 0x2 ;  /* 0x0000000409077c11 */ /* 0x040fe2000f8e10ff */
[----:B--2---:R-:W-:Y:S01]  /*0140*/  @!P1 FMUL R6, R2, R5 ;  /* 0x0000000502069220 */ /* 0x004fe20000400000 */
[----:B------:R-:W-:-:S04]  /*0150*/  ISETP.NE.AND P1, PT, R9, RZ, PT ;  /* 0x000000ff0900720c */ /* 0x000fc80003f25270 */
[----:B------:R0:W-:Y:S01]  /*0160*/  STS [R7], R6 ;  /* 0x0000000607007388 */ /* 0x0001e20000000800 */
[----:B------:R-:W-:Y:S06]  /*0170*/  BAR.SYNC.DEFER_BLOCKING 0x0 ;  /* 0x0000000000007b1d */ /* 0x000fec0000010000 */
[----:B------:R-:W-:Y:S05]  /*0180*/  @!P0 BRA `(.L_x_0) ;  /* 0x00000000002c8947 */ /* 0x000fea0003800000 */
.L_x_1:
[----:B0-----:R-:W-:-:S04]  /*0190*/  SHF.R.U32.HI R6, RZ, 0x1, R0 ;  /* 0x00000001ff067819 */ /* 0x001fc80000011600 */
[----:B------:R-:W-:-:S13]  /*01a0*/  ISETP.GE.U32.AND P0, PT, R9, R6, PT ;  /* 0x000000060900720c */ /* 0x000fda0003f06070 */
[----:B------:R-:W-:Y:S01]  /*01b0*/  @!P0 LEA R2, R6, R7, 0x2 ;  /* 0x0000000706028211 */ /* 0x000fe200078e10ff */
[----:B------:R-:W-:Y:S05]  /*01c0*/  @!P0 LDS R3, [R7] ;  /* 0x0000000007038984 */ /* 0x000fea0000000800 */
[----:B------:R-:W0:Y:S02]  /*01d0*/  @!P0 LDS R2, [R2] ;  /* 0x0000000002028984 */ /* 0x000e240000000800 */
[----:B0-----:R-:W-:-:S05]  /*01e0*/  @!P0 FADD R4, R2, R3 ;  /* 0x0000000302048221 */ /* 0x001fca0000000000 */
[----:B------:R1:W-:Y:S01]  /*01f0*/  @!P0 STS [R7], R4 ;  /* 0x0000000407008388 */ /* 0x0003e20000000800 */
[----:B------:R-:W-:Y:S01]  /*0200*/  BAR.SYNC.DEFER_BLOCKING 0x0 ;  /* 0x0000000000007b1d */ /* 0x000fe20000010000 */
[----:B------:R-:W-:Y:S01]  /*0210*/  ISETP.GT.U32.AND P0, PT, R0, 0x3, PT ;  /* 0x000000030000780c */ /* 0x000fe20003f04070 */
[----:B------:R-:W-:-:S12]  /*0220*/  IMAD.MOV.U32 R0, RZ, RZ, R6 ;  /* 0x000000ffff007224 */ /* 0x000fd800078e0006 */
[----:B-1----:R-:W-:Y:S05]  /*0230*/  @P0 BRA `(.L_x_1) ;  /* 0xfffffffc00d40947 */ /* 0x002fea000383ffff */
.L_x_0:
[----:B------:R-:W-:Y:S05]  /*0240*/  @P1 EXIT ;  /* 0x000000000000194d */ /* 0x000fea0003800000 */
[----:B------:R-:W1:Y:S01]  /*0250*/  S2UR UR5, SR_CgaCtaId ;  /* 0x00000000000579c3 */ /* 0x000e620000008800 */
[----:B------:R-:W-:-:S07]  /*0260*/  UMOV UR4, 0x400 ;  /* 0x0000040000047882 */ /* 0x000fce0000000000 */
[----:B------:R-:W2:Y:S01]  /*0270*/  LDC.64 R2, c[0x0][0x390] ;  /* 0x0000e400ff027b82 */ /* 0x000ea20000000a00 */
[----:B-1----:R-:W-:-:S09]  /*0280*/  ULEA UR4, UR5, UR4, 0x18 ;  /* 0x0000000405047291 */ /* 0x002fd2000f8ec0ff */
[----:B------:R-:W2:Y:S04]  /*0290*/  LDS R5, [UR4] ;  /* 0x00000004ff057984 */ /* 0x000ea80008000800 */
[----:B--2---:R-:W-:Y:S01]  /*02a0*/  REDG.E.ADD.F32.FTZ.RN.STRONG.GPU desc[UR6][R2.64], R5 ;  /* 0x00000005020079a6 */ /* 0x004fe2000c12f306 */
[----:B------:R-:W-:Y:S05]  /*02b0*/  EXIT ;  /* 0x000000000000794d */ /* 0x000fea0003800000 */
.L_x_2:
[----:B------:R-:W-:-:S00]  /*02c0*/  BRA `(.L_x_2) ;  /* 0xfffffffc00fc7947 */ /* 0x000fc0000383ffff */
[----:B------:R-:W-:-:S00]  /*02d0*/  NOP ;  /* 0x0000000000007918 */ /* 0x000fc00000000000 */
        /* <DEDUP_REMOVED lines=10> */
.L_x_3:


//--------------------- .nv.shared._Z10dotProductPKfS0_Pfi --------------------------
	.section	.nv.shared._Z10dotProductPKfS0_Pfi,"aw",@nobits
	.sectionflags	@""
	.align	16
	.zero		1024


//--------------------- .nv.shared.reserved.0     --------------------------
	.section	.nv.shared.reserved.0,"aw",@nobits
	.weak		__nv_reservedSMEM_offset_0_alias
	.size		__nv_reservedSMEM_offset_0_alias, 0, 64
	.other		__nv_reservedSMEM_offset_0_alias,@"STO_CUDA_RESERVED_SHARED STV_DEFAULT"
__nv_reservedSMEM_offset_0_alias:
	.zero		0
	.zero		64


//--------------------- .nv.constant0._Z10dotProductPKfS0_Pfi --------------------------
	.section	.nv.constant0._Z10dotProductPKfS0_Pfi,"a",@progbits
	.sectionflags	@""
	.align	4
.nv.constant0._Z10dotProductPKfS0_Pfi:
	.zero		924


//--------------------- SYMBOLS --------------------------

	.type		.nv.reservedSmem.offset0,@object
	.size		.nv.reservedSmem.offset0,0x4
	.type		.nv.reservedSmem.cap,@object
	.size		.nv.reservedSmem.cap,0x4
